//
// Generated by NVIDIA NVVM Compiler
//
// Compiler Build ID: CL-36424714
// Cuda compilation tools, release 13.0, V13.0.88
// Based on NVVM 20.0.0
//

.version 9.0
.target sm_100
.address_size 64

	// .globl	_Z7mul_GPUPdS_S_iii

.visible .entry _Z7mul_GPUPdS_S_iii(
	.param .u64 .ptr .align 1 _Z7mul_GPUPdS_S_iii_param_0,
	.param .u64 .ptr .align 1 _Z7mul_GPUPdS_S_iii_param_1,
	.param .u64 .ptr .align 1 _Z7mul_GPUPdS_S_iii_param_2,
	.param .u32 _Z7mul_GPUPdS_S_iii_param_3,
	.param .u32 _Z7mul_GPUPdS_S_iii_param_4,
	.param .u32 _Z7mul_GPUPdS_S_iii_param_5
)
{
	.reg .pred 	%p<13>;
	.reg .b32 	%r<46>;
	.reg .b64 	%rd<39>;
	.reg .b64 	%fd<68>;

	ld.param.u64 	%rd4, [_Z7mul_GPUPdS_S_iii_param_0];
	ld.param.u64 	%rd5, [_Z7mul_GPUPdS_S_iii_param_1];
	ld.param.u64 	%rd3, [_Z7mul_GPUPdS_S_iii_param_2];
	ld.param.u32 	%r22, [_Z7mul_GPUPdS_S_iii_param_3];
	ld.param.u32 	%r20, [_Z7mul_GPUPdS_S_iii_param_4];
	ld.param.u32 	%r23, [_Z7mul_GPUPdS_S_iii_param_5];
	cvta.to.global.u64 	%rd1, %rd5;
	cvta.to.global.u64 	%rd2, %rd4;
	mov.u32 	%r24, %ctaid.x;
	mov.u32 	%r25, %ntid.x;
	mov.u32 	%r26, %tid.x;
	mad.lo.s32 	%r1, %r24, %r25, %r26;
	mov.u32 	%r27, %ctaid.y;
	mov.u32 	%r28, %ntid.y;
	mov.u32 	%r29, %tid.y;
	mad.lo.s32 	%r30, %r27, %r28, %r29;
	setp.ge.s32 	%p1, %r1, %r22;
	setp.ge.s32 	%p2, %r30, %r23;
	or.pred  	%p3, %p1, %p2;
	@%p3 bra 	$L__BB0_14;
	setp.lt.s32 	%p4, %r20, 1;
	mov.f64 	%fd67, 0d0000000000000000;
	@%p4 bra 	$L__BB0_13;
	mul.lo.s32 	%r3, %r20, %r1;
	and.b32  	%r4, %r20, 7;
	setp.lt.u32 	%p5, %r20, 8;
	mov.f64 	%fd67, 0d0000000000000000;
	mov.b32 	%r44, 0;
	@%p5 bra 	$L__BB0_5;
	and.b32  	%r44, %r20, 2147483640;
	neg.s32 	%r42, %r44;
	shl.b32 	%r7, %r23, 3;
	mov.f64 	%fd67, 0d0000000000000000;
	mul.wide.s32 	%rd10, %r23, 8;
	mov.u32 	%r40, %r3;
	mov.u32 	%r41, %r30;
$L__BB0_4:
	.pragma "nounroll";
	mul.wide.s32 	%rd6, %r40, 8;
	add.s64 	%rd7, %rd2, %rd6;
	ld.global.f64 	%fd17, [%rd7];
	mul.wide.s32 	%rd8, %r41, 8;
	add.s64 	%rd9, %rd1, %rd8;
	ld.global.f64 	%fd18, [%rd9];
	fma.rn.f64 	%fd19, %fd17, %fd18, %fd67;
	ld.global.f64 	%fd20, [%rd7+8];
	add.s64 	%rd11, %rd9, %rd10;
	ld.global.f64 	%fd21, [%rd11];
	fma.rn.f64 	%fd22, %fd20, %fd21, %fd19;
	ld.global.f64 	%fd23, [%rd7+16];
	add.s64 	%rd12, %rd11, %rd10;
	ld.global.f64 	%fd24, [%rd12];
	fma.rn.f64 	%fd25, %fd23, %fd24, %fd22;
	ld.global.f64 	%fd26, [%rd7+24];
	add.s64 	%rd13, %rd12, %rd10;
	ld.global.f64 	%fd27, [%rd13];
	fma.rn.f64 	%fd28, %fd26, %fd27, %fd25;
	ld.global.f64 	%fd29, [%rd7+32];
	add.s64 	%rd14, %rd13, %rd10;
	ld.global.f64 	%fd30, [%rd14];
	fma.rn.f64 	%fd31, %fd29, %fd30, %fd28;
	ld.global.f64 	%fd32, [%rd7+40];
	add.s64 	%rd15, %rd14, %rd10;
	ld.global.f64 	%fd33, [%rd15];
	fma.rn.f64 	%fd34, %fd32, %fd33, %fd31;
	ld.global.f64 	%fd35, [%rd7+48];
	add.s64 	%rd16, %rd15, %rd10;
	ld.global.f64 	%fd36, [%rd16];
	fma.rn.f64 	%fd37, %fd35, %fd36, %fd34;
	ld.global.f64 	%fd38, [%rd7+56];
	add.s64 	%rd17, %rd16, %rd10;
	ld.global.f64 	%fd39, [%rd17];
	fma.rn.f64 	%fd67, %fd38, %fd39, %fd37;
	add.s32 	%r42, %r42, 8;
	add.s32 	%r41, %r41, %r7;
	add.s32 	%r40, %r40, 8;
	setp.ne.s32 	%p6, %r42, 0;
	@%p6 bra 	$L__BB0_4;
$L__BB0_5:
	setp.eq.s32 	%p7, %r4, 0;
	@%p7 bra 	$L__BB0_13;
	and.b32  	%r15, %r20, 3;
	setp.lt.u32 	%p8, %r4, 4;
	@%p8 bra 	$L__BB0_8;
	add.s32 	%r32, %r44, %r3;
	mul.wide.s32 	%rd18, %r32, 8;
	add.s64 	%rd19, %rd2, %rd18;
	ld.global.f64 	%fd41, [%rd19];
	mad.lo.s32 	%r33, %r44, %r23, %r30;
	mul.wide.s32 	%rd20, %r33, 8;
	add.s64 	%rd21, %rd1, %rd20;
	ld.global.f64 	%fd42, [%rd21];
	fma.rn.f64 	%fd43, %fd41, %fd42, %fd67;
	ld.global.f64 	%fd44, [%rd19+8];
	mul.wide.s32 	%rd22, %r23, 8;
	add.s64 	%rd23, %rd21, %rd22;
	ld.global.f64 	%fd45, [%rd23];
	fma.rn.f64 	%fd46, %fd44, %fd45, %fd43;
	ld.global.f64 	%fd47, [%rd19+16];
	add.s64 	%rd24, %rd23, %rd22;
	ld.global.f64 	%fd48, [%rd24];
	fma.rn.f64 	%fd49, %fd47, %fd48, %fd46;
	ld.global.f64 	%fd50, [%rd19+24];
	add.s64 	%rd25, %rd24, %rd22;
	ld.global.f64 	%fd51, [%rd25];
	fma.rn.f64 	%fd67, %fd50, %fd51, %fd49;
	add.s32 	%r44, %r44, 4;
$L__BB0_8:
	setp.eq.s32 	%p9, %r15, 0;
	@%p9 bra 	$L__BB0_13;
	setp.eq.s32 	%p10, %r15, 1;
	@%p10 bra 	$L__BB0_11;
	add.s32 	%r34, %r44, %r3;
	mul.wide.s32 	%rd26, %r34, 8;
	add.s64 	%rd27, %rd2, %rd26;
	ld.global.f64 	%fd53, [%rd27];
	mad.lo.s32 	%r35, %r44, %r23, %r30;
	mul.wide.s32 	%rd28, %r35, 8;
	add.s64 	%rd29, %rd1, %rd28;
	ld.global.f64 	%fd54, [%rd29];
	fma.rn.f64 	%fd55, %fd53, %fd54, %fd67;
	ld.global.f64 	%fd56, [%rd27+8];
	mul.wide.s32 	%rd30, %r23, 8;
	add.s64 	%rd31, %rd29, %rd30;
	ld.global.f64 	%fd57, [%rd31];
	fma.rn.f64 	%fd67, %fd56, %fd57, %fd55;
	add.s32 	%r44, %r44, 2;
$L__BB0_11:
	and.b32  	%r36, %r20, 1;
	setp.eq.b32 	%p11, %r36, 1;
	not.pred 	%p12, %p11;
	@%p12 bra 	$L__BB0_13;
	add.s32 	%r37, %r44, %r3;
	mul.wide.s32 	%rd32, %r37, 8;
	add.s64 	%rd33, %rd2, %rd32;
	ld.global.f64 	%fd58, [%rd33];
	mad.lo.s32 	%r38, %r44, %r23, %r30;
	mul.wide.s32 	%rd34, %r38, 8;
	add.s64 	%rd35, %rd1, %rd34;
	ld.global.f64 	%fd59, [%rd35];
	fma.rn.f64 	%fd67, %fd58, %fd59, %fd67;
$L__BB0_13:
	mad.lo.s32 	%r39, %r23, %r1, %r30;
	cvta.to.global.u64 	%rd36, %rd3;
	mul.wide.s32 	%rd37, %r39, 8;
	add.s64 	%rd38, %rd36, %rd37;
	st.global.f64 	[%rd38], %fd67;
$L__BB0_14:
	ret;

}


// ===== COMPILED SASS (sm_100) =====

	.target	sm_100

	.elftype	@"ET_EXEC"


//--------------------- .note.nv.tkinfo           --------------------------
	.section	.note.nv.tkinfo,"",@"SHT_NOTE"
	.sectionflags	@"SHF_NOTE_NV_TKINFO"
	.tkinfo
        /*0018*/ 	.word	0x00000002
        /*0030*/ 	.string	""
        /*0030*/ 	.string	"ptxas"
        /*0030*/ 	.string	"Cuda compilation tools, release 13.0, V13.0.88"
        /*0030*/ 	.string	"Build cuda_13.0.r13.0/compiler.36424714_0"
        /*0030*/ 	.string	"-arch sm_100 -m 64 "



//--------------------- .note.nv.cuinfo           --------------------------
	.section	.note.nv.cuinfo,"",@"SHT_NOTE"
	.sectionflags	@"SHF_NOTE_NV_CUINFO"
        /*0018*/ 	.short	0x0002
        /*001a*/ 	.short	0x0064
        /*001c*/ 	.short	0x0082
	.zero		2


//--------------------- .nv.info                  --------------------------
	.section	.nv.info,"",@"SHT_CUDA_INFO"
	.align	4


	//----- nvinfo : EIATTR_REGCOUNT
	.align		4
        /*0000*/ 	.byte	0x04, 0x2f
        /*0002*/ 	.short	(.L_1 - .L_0)
	.align		4
.L_0:
        /*0004*/ 	.word	index@(_Z7mul_GPUPdS_S_iii)
        /*0008*/ 	.word	0x00000020


	//----- nvinfo : EIATTR_FRAME_SIZE
	.align		4
.L_1:
        /*000c*/ 	.byte	0x04, 0x11
        /*000e*/ 	.short	(.L_3 - .L_2)
	.align		4
.L_2:
        /*0010*/ 	.word	index@(_Z7mul_GPUPdS_S_iii)
        /*0014*/ 	.word	0x00000000


	//----- nvinfo : EIATTR_MIN_STACK_SIZE
	.align		4
.L_3:
        /*0018*/ 	.byte	0x04, 0x12
        /*001a*/ 	.short	(.L_5 - .L_4)
	.align		4
.L_4:
        /*001c*/ 	.word	index@(_Z7mul_GPUPdS_S_iii)
        /*0020*/ 	.word	0x00000000
.L_5:


//--------------------- .nv.compat                --------------------------
	.section	.nv.compat,"",@"SHT_CUDA_COMPAT_INFO"
	.align	4
        /*0000*/ 	.byte	0x02, 0x09, 0x00, 0x00, 0x02, 0x02, 0x01, 0x00, 0x02, 0x05, 0x05, 0x00, 0x03, 0x07, 0x01, 0x01
        /*0010*/ 	.byte	0x02, 0x03, 0x00, 0x00, 0x02, 0x06, 0x01, 0x00, 0x04, 0x0b, 0x08, 0x00, 0x01, 0x00, 0x00, 0x00
        /*0020*/ 	.byte	0x00, 0x00, 0x00, 0x00


//--------------------- .nv.info._Z7mul_GPUPdS_S_iii --------------------------
	.section	.nv.info._Z7mul_GPUPdS_S_iii,"",@"SHT_CUDA_INFO"
	.sectionflags	@""
	.align	4


	//----- nvinfo : EIATTR_CUDA_API_VERSION
	.align		4
        /*0000*/ 	.byte	0x04, 0x37
        /*0002*/ 	.short	(.L_7 - .L_6)
.L_6:
        /*0004*/ 	.word	0x00000082


	//----- nvinfo : EIATTR_KPARAM_INFO
	.align		4
.L_7:
        /*0008*/ 	.byte	0x04, 0x17
        /*000a*/ 	.short	(.L_9 - .L_8)
.L_8:
        /*000c*/ 	.word	0x00000000
        /*0010*/ 	.short	0x0005
        /*0012*/ 	.short	0x0020
        /*0014*/ 	.byte	0x00, 0xf0, 0x11, 0x00


	//----- nvinfo : EIATTR_KPARAM_INFO
	.align		4
.L_9:
        /*0018*/ 	.byte	0x04, 0x17
        /*001a*/ 	.short	(.L_11 - .L_10)
.L_10:
        /*001c*/ 	.word	0x00000000
        /*0020*/ 	.short	0x0004
        /*0022*/ 	.short	0x001c
        /*0024*/ 	.byte	0x00, 0xf0, 0x11, 0x00


	//----- nvinfo : EIATTR_KPARAM_INFO
	.align		4
.L_11:
        /*0028*/ 	.byte	0x04, 0x17
        /*002a*/ 	.short	(.L_13 - .L_12)
.L_12:
        /*002c*/ 	.word	0x00000000
        /*0030*/ 	.short	0x0003
        /*0032*/ 	.short	0x0018
        /*0034*/ 	.byte	0x00, 0xf0, 0x11, 0x00


	//----- nvinfo : EIATTR_KPARAM_INFO
	.align		4
.L_13:
        /*0038*/ 	.byte	0x04, 0x17
        /*003a*/ 	.short	(.L_15 - .L_14)
.L_14:
        /*003c*/ 	.word	0x00000000
        /*0040*/ 	.short	0x0002
        /*0042*/ 	.short	0x0010
        /*0044*/ 	.byte	0x00, 0xf5, 0x21, 0x00


	//----- nvinfo : EIATTR_KPARAM_INFO
	.align		4
.L_15:
        /*0048*/ 	.byte	0x04, 0x17
        /*004a*/ 	.short	(.L_17 - .L_16)
.L_16:
        /*004c*/ 	.word	0x00000000
        /*0050*/ 	.short	0x0001
        /*0052*/ 	.short	0x0008
        /*0054*/ 	.byte	0x00, 0xf5, 0x21, 0x00


	//----- nvinfo : EIATTR_KPARAM_INFO
	.align		4
.L_17:
        /*0058*/ 	.byte	0x04, 0x17
        /*005a*/ 	.short	(.L_19 - .L_18)
.L_18:
        /*005c*/ 	.word	0x00000000
        /*0060*/ 	.short	0x0000
        /*0062*/ 	.short	0x0000
        /*0064*/ 	.byte	0x00, 0xf5, 0x21, 0x00


	//----- nvinfo : EIATTR_SPARSE_MMA_MASK
	.align		4
.L_19:
        /*0068*/ 	.byte	0x03, 0x50
        /*006a*/ 	.short	0x0000


	//----- nvinfo : EIATTR_MAXREG_COUNT
	.align		4
        /*006c*/ 	.byte	0x03, 0x1b
        /*006e*/ 	.short	0x00ff


	//----- nvinfo : EIATTR_MERCURY_ISA_VERSION
	.align		4
        /*0070*/ 	.byte	0x03, 0x5f
        /*0072*/ 	.short	0x0101


	//----- nvinfo : EIATTR_VRC_CTA_INIT_COUNT
	.align		4
        /*0074*/ 	.byte	0x02, 0x4a
	.zero		1
	.zero		1


	//----- nvinfo : EIATTR_EXIT_INSTR_OFFSETS
	.align		4
        /*0078*/ 	.byte	0x04, 0x1c
        /*007a*/ 	.short	(.L_21 - .L_20)


	//   ....[0]....
.L_20:
        /*007c*/ 	.word	0x000000d0


	//   ....[1]....
        /*0080*/ 	.word	0x00000810


	//----- nvinfo : EIATTR_CBANK_PARAM_SIZE
	.align		4
.L_21:
        /*0084*/ 	.byte	0x03, 0x19
        /*0086*/ 	.short	0x0024


	//----- nvinfo : EIATTR_PARAM_CBANK
	.align		4
        /*0088*/ 	.byte	0x04, 0x0a
        /*008a*/ 	.short	(.L_23 - .L_22)
	.align		4
.L_22:
        /*008c*/ 	.word	index@(.nv.constant0._Z7mul_GPUPdS_S_iii)
        /*0090*/ 	.short	0x0380
        /*0092*/ 	.short	0x0024


	//----- nvinfo : EIATTR_SW_WAR
	.align		4
.L_23:
        /*0094*/ 	.byte	0x04, 0x36
        /*0096*/ 	.short	(.L_25 - .L_24)
.L_24:
        /*0098*/ 	.word	0x00000008
.L_25:


//--------------------- .nv.callgraph             --------------------------
	.section	.nv.callgraph,"",@"SHT_CUDA_CALLGRAPH"
	.align	4
	.sectionentsize	8
	.align		4
        /*0000*/ 	.word	0x00000000
	.align		4
        /*0004*/ 	.word	0xffffffff
	.align		4
        /*0008*/ 	.word	0x00000000
	.align		4
        /*000c*/ 	.word	0xfffffffe
	.align		4
        /*0010*/ 	.word	0x00000000
	.align		4
        /*0014*/ 	.word	0xfffffffd
	.align		4
        /*0018*/ 	.word	0x00000000
	.align		4
        /*001c*/ 	.word	0xfffffffc


//--------------------- .text._Z7mul_GPUPdS_S_iii --------------------------
	.section	.text._Z7mul_GPUPdS_S_iii,"ax",@progbits
	.align	128
        .global         _Z7mul_GPUPdS_S_iii
        .type           _Z7mul_GPUPdS_S_iii,@function
        .size           _Z7mul_GPUPdS_S_iii,(.L_x_5 - _Z7mul_GPUPdS_S_iii)
        .other          _Z7mul_GPUPdS_S_iii,@"STO_CUDA_ENTRY STV_DEFAULT"
_Z7mul_GPUPdS_S_iii:
.text._Z7mul_GPUPdS_S_iii:
[----:B------:R-:W-:Y:S01]  /*0000*/  LDC R1, c[0x0][0x37c] ;  /* 0x0000df00ff017b82 */ /* 0x000fe20000000800 */
[----:B------:R-:W0:Y:S07]  /*0010*/  S2R R4, SR_TID.Y ;  /* 0x0000000000047919 */ /* 0x000e2e0000002200 */
[----:B------:R-:W1:Y:S01]  /*0020*/  LDC R2, c[0x0][0x360] ;  /* 0x0000d800ff027b82 */ /* 0x000e620000000800 */
[----:B------:R-:W2:Y:S01]  /*0030*/  LDCU UR6, c[0x0][0x398] ;  /* 0x00007300ff0677ac */ /* 0x000ea20008000800 */
[----:B------:R-:W1:Y:S06]  /*0040*/  S2R R5, SR_TID.X ;  /* 0x0000000000057919 */ /* 0x000e6c0000002100 */
[----:B------:R-:W0:Y:S08]  /*0050*/  S2UR UR5, SR_CTAID.Y ;  /* 0x00000000000579c3 */ /* 0x000e300000002600 */
[----:B------:R-:W0:Y:S08]  /*0060*/  LDC R3, c[0x0][0x364] ;  /* 0x0000d900ff037b82 */ /* 0x000e300000000800 */
[----:B------:R-:W1:Y:S08]  /*0070*/  S2UR UR4, SR_CTAID.X ;  /* 0x00000000000479c3 */ /* 0x000e700000002500 */
[----:B------:R-:W3:Y:S01]  /*0080*/  LDC R0, c[0x0][0x3a0] ;  /* 0x0000e800ff007b82 */ /* 0x000ee20000000800 */
[----:B0-----:R-:W-:-:S02]  /*0090*/  IMAD R3, R3, UR5, R4 ;  /* 0x0000000503037c24 */ /* 0x001fc4000f8e0204 */
[----:B-1----:R-:W-:-:S03]  /*00a0*/  IMAD R2, R2, UR4, R5 ;  /* 0x0000000402027c24 */ /* 0x002fc6000f8e0205 */
[----:B---3--:R-:W-:-:S04]  /*00b0*/  ISETP.GE.AND P0, PT, R3, R0, PT ;  /* 0x000000000300720c */ /* 0x008fc80003f06270 */
[----:B--2---:R-:W-:-:S13]  /*00c0*/  ISETP.GE.OR P0, PT, R2, UR6, P0 ;  /* 0x0000000602007c0c */ /* 0x004fda0008706670 */
[----:B------:R-:W-:Y:S05]  /*00d0*/  @P0 EXIT ;  /* 0x000000000000094d */ /* 0x000fea0003800000 */
[----:B------:R-:W0:Y:S01]  /*00e0*/  LDC R5, c[0x0][0x39c] ;  /* 0x0000e700ff057b82 */ /* 0x000e220000000800 */
[----:B------:R-:W1:Y:S01]  /*00f0*/  LDCU.64 UR4, c[0x0][0x358] ;  /* 0x00006b00ff0477ac */ /* 0x000e620008000a00 */
[----:B------:R-:W-:Y:S02]  /*0100*/  CS2R R12, SRZ ;  /* 0x00000000000c7805 */ /* 0x000fe4000001ff00 */
[----:B0-----:R-:W-:-:S13]  /*0110*/  ISETP.GE.AND P0, PT, R5, 0x1, PT ;  /* 0x000000010500780c */ /* 0x001fda0003f06270 */
[----:B-1----:R-:W-:Y:S05]  /*0120*/  @!P0 BRA `(.L_x_0) ;  /* 0x0000000400a88947 */ /* 0x002fea0003800000 */
[C---:B------:R-:W-:Y:S01]  /*0130*/  ISETP.GE.U32.AND P1, PT, R5.reuse, 0x8, PT ;  /* 0x000000080500780c */ /* 0x040fe20003f26070 */
[----:B------:R-:W-:Y:S01]  /*0140*/  HFMA2 R24, -RZ, RZ, 0, 0 ;  /* 0x00000000ff187431 */ /* 0x000fe200000001ff */
[----:B------:R-:W-:Y:S01]  /*0150*/  LOP3.LUT R6, R5, 0x7, RZ, 0xc0, !PT ;  /* 0x0000000705067812 */ /* 0x000fe200078ec0ff */
[----:B------:R-:W-:Y:S01]  /*0160*/  IMAD R7, R2, R5, RZ ;  /* 0x0000000502077224 */ /* 0x000fe200078e02ff */
[----:B------:R-:W-:Y:S02]  /*0170*/  CS2R R12, SRZ ;  /* 0x00000000000c7805 */ /* 0x000fe4000001ff00 */
[----:B------:R-:W-:-:S07]  /*0180*/  ISETP.NE.AND P0, PT, R6, RZ, PT ;  /* 0x000000ff0600720c */ /* 0x000fce0003f05270 */
[----:B------:R-:W-:Y:S06]  /*0190*/  @!P1 BRA `(.L_x_1) ;  /* 0x0000000000b49947 */ /* 0x000fec0003800000 */
[----:B------:R-:W-:Y:S02]  /*01a0*/  LOP3.LUT R24, R5, 0x7ffffff8, RZ, 0xc0, !PT ;  /* 0x7ffffff805187812 */ /* 0x000fe400078ec0ff */
[----:B------:R-:W-:Y:S02]  /*01b0*/  CS2R R12, SRZ ;  /* 0x00000000000c7805 */ /* 0x000fe4000001ff00 */
[----:B------:R-:W-:Y:S02]  /*01c0*/  MOV R4, R7 ;  /* 0x0000000700047202 */ /* 0x000fe40000000f00 */
[----:B------:R-:W-:Y:S02]  /*01d0*/  MOV R25, R3 ;  /* 0x0000000300197202 */ /* 0x000fe40000000f00 */
[----:B------:R-:W-:-:S07]  /*01e0*/  IADD3 R26, PT, PT, -R24, RZ, RZ ;  /* 0x000000ff181a7210 */ /* 0x000fce0007ffe1ff */
.L_x_2:
[----:B------:R-:W0:Y:S08]  /*01f0*/  LDC.64 R22, c[0x0][0x380] ;  /* 0x0000e000ff167b82 */ /* 0x000e300000000a00 */
[----:B------:R-:W1:Y:S01]  /*0200*/  LDC.64 R18, c[0x0][0x388] ;  /* 0x0000e200ff127b82 */ /* 0x000e620000000a00 */
[----:B0-----:R-:W-:-:S05]  /*0210*/  IMAD.WIDE R22, R4, 0x8, R22 ;  /* 0x0000000804167825 */ /* 0x001fca00078e0216 */
[----:B------:R-:W2:Y:S01]  /*0220*/  LDG.E.64 R10, desc[UR4][R22.64] ;  /* 0x00000004160a7981 */ /* 0x000ea2000c1e1b00 */
[----:B-1----:R-:W-:-:S03]  /*0230*/  IMAD.WIDE R18, R25, 0x8, R18 ;  /* 0x0000000819127825 */ /* 0x002fc600078e0212 */
[----:B------:R-:W3:Y:S04]  /*0240*/  LDG.E.64 R8, desc[UR4][R22.64+0x8] ;  /* 0x0000080416087981 */ /* 0x000ee8000c1e1b00 */
[----:B------:R-:W2:Y:S01]  /*0250*/  LDG.E.64 R16, desc[UR4][R18.64] ;  /* 0x0000000412107981 */ /* 0x000ea2000c1e1b00 */
[----:B------:R-:W-:-:S05]  /*0260*/  IMAD.WIDE R28, R0, 0x8, R18 ;  /* 0x00000008001c7825 */ /* 0x000fca00078e0212 */
[----:B------:R-:W3:Y:S01]  /*0270*/  LDG.E.64 R14, desc[UR4][R28.64] ;  /* 0x000000041c0e7981 */ /* 0x000ee2000c1e1b00 */
[----:B------:R-:W-:Y:S01]  /*0280*/  IMAD.WIDE R20, R0, 0x8, R28 ;  /* 0x0000000800147825 */ /* 0x000fe200078e021c */
[----:B--2---:R-:W-:Y:S02]  /*0290*/  DFMA R16, R10, R16, R12 ;  /* 0x000000100a10722b */ /* 0x004fe4000000000c */
[----:B------:R-:W2:Y:S04]  /*02a0*/  LDG.E.64 R12, desc[UR4][R22.64+0x10] ;  /* 0x00001004160c7981 */ /* 0x000ea8000c1e1b00 */
[----:B------:R0:W2:Y:S02]  /*02b0*/  LDG.E.64 R10, desc[UR4][R20.64] ;  /* 0x00000004140a7981 */ /* 0x0000a4000c1e1b00 */
[----:B---3--:R-:W-:-:S02]  /*02c0*/  DFMA R14, R8, R14, R16 ;  /* 0x0000000e080e722b */ /* 0x008fc40000000010 */
[----:B------:R-:W3:Y:S01]  /*02d0*/  LDG.E.64 R8, desc[UR4][R22.64+0x18] ;  /* 0x0000180416087981 */ /* 0x000ee2000c1e1b00 */
[----:B0-----:R-:W-:-:S05]  /*02e0*/  IMAD.WIDE R20, R0, 0x8, R20 ;  /* 0x0000000800147825 */ /* 0x001fca00078e0214 */
[----:B------:R-:W3:Y:S01]  /*02f0*/  LDG.E.64 R16, desc[UR4][R20.64] ;  /* 0x0000000414107981 */ /* 0x000ee2000c1e1b00 */
[C---:B------:R-:W-:Y:S01]  /*0300*/  IMAD.WIDE R18, R0.reuse, 0x8, R20 ;  /* 0x0000000800127825 */ /* 0x040fe200078e0214 */
[----:B--2---:R-:W-:Y:S02]  /*0310*/  DFMA R10, R12, R10, R14 ;  /* 0x0000000a0c0a722b */ /* 0x004fe4000000000e */
[----:B------:R-:W2:Y:S04]  /*0320*/  LDG.E.64 R20, desc[UR4][R22.64+0x38] ;  /* 0x0000380416147981 */ /* 0x000ea8000c1e1b00 */
[----:B------:R-:W4:Y:S04]  /*0330*/  LDG.E.64 R14, desc[UR4][R22.64+0x20] ;  /* 0x00002004160e7981 */ /* 0x000f28000c1e1b00 */
[----:B------:R-:W4:Y:S01]  /*0340*/  LDG.E.64 R12, desc[UR4][R18.64] ;  /* 0x00000004120c7981 */ /* 0x000f22000c1e1b00 */
[----:B------:R-:W-:Y:S01]  /*0350*/  IMAD.WIDE R28, R0, 0x8, R18 ;  /* 0x00000008001c7825 */ /* 0x000fe200078e0212 */
[----:B---3--:R-:W-:-:S02]  /*0360*/  DFMA R16, R8, R16, R10 ;  /* 0x000000100810722b */ /* 0x008fc4000000000a */
[----:B------:R-:W3:Y:S04]  /*0370*/  LDG.E.64 R8, desc[UR4][R22.64+0x28] ;  /* 0x0000280416087981 */ /* 0x000ee8000c1e1b00 */
[----:B------:R0:W3:Y:S02]  /*0380*/  LDG.E.64 R10, desc[UR4][R28.64] ;  /* 0x000000041c0a7981 */ /* 0x0000e4000c1e1b00 */
[----:B0-----:R-:W-:-:S04]  /*0390*/  IMAD.WIDE R28, R0, 0x8, R28 ;  /* 0x00000008001c7825 */ /* 0x001fc800078e021c */
[----:B------:R-:W-:-:S06]  /*03a0*/  IMAD.WIDE R18, R0, 0x8, R28 ;  /* 0x0000000800127825 */ /* 0x000fcc00078e021c */
[----:B------:R-:W2:Y:S01]  /*03b0*/  LDG.E.64 R18, desc[UR4][R18.64] ;  /* 0x0000000412127981 */ /* 0x000ea2000c1e1b00 */
[----:B----4-:R-:W-:-:S03]  /*03c0*/  DFMA R12, R14, R12, R16 ;  /* 0x0000000c0e0c722b */ /* 0x010fc60000000010 */
[----:B------:R-:W4:Y:S04]  /*03d0*/  LDG.E.64 R14, desc[UR4][R22.64+0x30] ;  /* 0x00003004160e7981 */ /* 0x000f28000c1e1b00 */
[----:B------:R-:W4:Y:S01]  /*03e0*/  LDG.E.64 R16, desc[UR4][R28.64] ;  /* 0x000000041c107981 */ /* 0x000f22000c1e1b00 */
[----:B------:R-:W-:Y:S01]  /*03f0*/  IADD3 R26, PT, PT, R26, 0x8, RZ ;  /* 0x000000081a1a7810 */ /* 0x000fe20007ffe0ff */
[----:B---3--:R-:W-:-:S03]  /*0400*/  DFMA R8, R8, R10, R12 ;  /* 0x0000000a0808722b */ /* 0x008fc6000000000c */
[----:B------:R-:W-:Y:S02]  /*0410*/  ISETP.NE.AND P1, PT, R26, RZ, PT ;  /* 0x000000ff1a00720c */ /* 0x000fe40003f25270 */
[----:B------:R-:W-:Y:S02]  /*0420*/  IADD3 R4, PT, PT, R4, 0x8, RZ ;  /* 0x0000000804047810 */ /* 0x000fe40007ffe0ff */
[----:B------:R-:W-:Y:S01]  /*0430*/  LEA R25, R0, R25, 0x3 ;  /* 0x0000001900197211 */ /* 0x000fe200078e18ff */
[----:B----4-:R-:W-:-:S08]  /*0440*/  DFMA R8, R14, R16, R8 ;  /* 0x000000100e08722b */ /* 0x010fd00000000008 */
[----:B--2---:R-:W-:Y:S01]  /*0450*/  DFMA R12, R20, R18, R8 ;  /* 0x00000012140c722b */ /* 0x004fe20000000008 */
[----:B------:R-:W-:Y:S10]  /*0460*/  @P1 BRA `(.L_x_2) ;  /* 0xfffffffc00601947 */ /* 0x000ff4000383ffff */
.L_x_1:
[----:B------:R-:W-:Y:S05]  /*0470*/  @!P0 BRA `(.L_x_0) ;  /* 0x0000000000d48947 */ /* 0x000fea0003800000 */
[----:B------:R-:W-:Y:S02]  /*0480*/  ISETP.GE.U32.AND P0, PT, R6, 0x4, PT ;  /* 0x000000040600780c */ /* 0x000fe40003f06070 */
[----:B------:R-:W-:-:S04]  /*0490*/  LOP3.LUT R4, R5, 0x3, RZ, 0xc0, !PT ;  /* 0x0000000305047812 */ /* 0x000fc800078ec0ff */
[----:B------:R-:W-:-:S07]  /*04a0*/  ISETP.NE.AND P1, PT, R4, RZ, PT ;  /* 0x000000ff0400720c */ /* 0x000fce0003f25270 */
[----:B------:R-:W-:Y:S06]  /*04b0*/  @!P0 BRA `(.L_x_3) ;  /* 0x0000000000588947 */ /* 0x000fec0003800000 */
[----:B------:R-:W0:Y:S01]  /*04c0*/  LDC.64 R28, c[0x0][0x380] ;  /* 0x0000e000ff1c7b82 */ /* 0x000e220000000a00 */
[----:B------:R-:W-:Y:S01]  /*04d0*/  IADD3 R9, PT, PT, R7, R24, RZ ;  /* 0x0000001807097210 */ /* 0x000fe20007ffe0ff */
[----:B------:R-:W-:-:S06]  /*04e0*/  IMAD R15, R24, R0, R3 ;  /* 0x00000000180f7224 */ /* 0x000fcc00078e0203 */
[----:B------:R-:W1:Y:S01]  /*04f0*/  LDC.64 R10, c[0x0][0x388] ;  /* 0x0000e200ff0a7b82 */ /* 0x000e620000000a00 */
[----:B0-----:R-:W-:-:S05]  /*0500*/  IMAD.WIDE R28, R9, 0x8, R28 ;  /* 0x00000008091c7825 */ /* 0x001fca00078e021c */
[----:B------:R-:W2:Y:S01]  /*0510*/  LDG.E.64 R26, desc[UR4][R28.64] ;  /* 0x000000041c1a7981 */ /* 0x000ea2000c1e1b00 */
[----:B-1----:R-:W-:-:S05]  /*0520*/  IMAD.WIDE R10, R15, 0x8, R10 ;  /* 0x000000080f0a7825 */ /* 0x002fca00078e020a */
[----:B------:R-:W2:Y:S01]  /*0530*/  LDG.E.64 R8, desc[UR4][R10.64] ;  /* 0x000000040a087981 */ /* 0x000ea2000c1e1b00 */
[----:B------:R-:W-:-:S05]  /*0540*/  IMAD.WIDE R16, R0, 0x8, R10 ;  /* 0x0000000800107825 */ /* 0x000fca00078e020a */
[----:B------:R-:W3:Y:S01]  /*0550*/  LDG.E.64 R14, desc[UR4][R16.64] ;  /* 0x00000004100e7981 */ /* 0x000ee2000c1e1b00 */
[----:B------:R-:W-:-:S03]  /*0560*/  IMAD.WIDE R20, R0, 0x8, R16 ;  /* 0x0000000800147825 */ /* 0x000fc600078e0210 */
[----:B------:R-:W3:Y:S04]  /*0570*/  LDG.E.64 R10, desc[UR4][R28.64+0x8] ;  /* 0x000008041c0a7981 */ /* 0x000ee8000c1e1b00 */
[----:B------:R-:W4:Y:S01]  /*0580*/  LDG.E.64 R18, desc[UR4][R20.64] ;  /* 0x0000000414127981 */ /* 0x000f22000c1e1b00 */
[----:B------:R-:W-:-:S03]  /*0590*/  IMAD.WIDE R22, R0, 0x8, R20 ;  /* 0x0000000800167825 */ /* 0x000fc600078e0214 */
[----:B------:R-:W4:Y:S04]  /*05a0*/  LDG.E.64 R16, desc[UR4][R28.64+0x10] ;  /* 0x000010041c107981 */ /* 0x000f28000c1e1b00 */
[----:B------:R-:W5:Y:S04]  /*05b0*/  LDG.E.64 R22, desc[UR4][R22.64] ;  /* 0x0000000416167981 */ /* 0x000f68000c1e1b00 */
[----:B------:R-:W5:Y:S01]  /*05c0*/  LDG.E.64 R20, desc[UR4][R28.64+0x18] ;  /* 0x000018041c147981 */ /* 0x000f62000c1e1b00 */
[----:B------:R-:W-:Y:S01]  /*05d0*/  IADD3 R24, PT, PT, R24, 0x4, RZ ;  /* 0x0000000418187810 */ /* 0x000fe20007ffe0ff */
[----:B--2---:R-:W-:-:S08]  /*05e0*/  DFMA R8, R26, R8, R12 ;  /* 0x000000081a08722b */ /* 0x004fd0000000000c */
[----:B---3--:R-:W-:-:S08]  /*05f0*/  DFMA R8, R10, R14, R8 ;  /* 0x0000000e0a08722b */ /* 0x008fd00000000008 */
[----:B----4-:R-:W-:-:S08]  /*0600*/  DFMA R8, R16, R18, R8 ;  /* 0x000000121008722b */ /* 0x010fd00000000008 */
[----:B-----5:R-:W-:-:S11]  /*0610*/  DFMA R12, R20, R22, R8 ;  /* 0x00000016140c722b */ /* 0x020fd60000000008 */
.L_x_3:
[----:B------:R-:W-:Y:S05]  /*0620*/  @!P1 BRA `(.L_x_0) ;  /* 0x0000000000689947 */ /* 0x000fea0003800000 */
[----:B------:R-:W0:Y:S01]  /*0630*/  LDC.64 R18, c[0x0][0x380] ;  /* 0x0000e000ff127b82 */ /* 0x000e220000000a00 */
[----:B------:R-:W-:Y:S02]  /*0640*/  ISETP.NE.AND P0, PT, R4, 0x1, PT ;  /* 0x000000010400780c */ /* 0x000fe40003f05270 */
[----:B------:R-:W-:-:S04]  /*0650*/  LOP3.LUT R5, R5, 0x1, RZ, 0xc0, !PT ;  /* 0x0000000105057812 */ /* 0x000fc800078ec0ff */
[----:B------:R-:W-:Y:S01]  /*0660*/  ISETP.NE.U32.AND P1, PT, R5, 0x1, PT ;  /* 0x000000010500780c */ /* 0x000fe20003f25070 */
[----:B------:R-:W1:Y:S06]  /*0670*/  LDC.64 R14, c[0x0][0x388] ;  /* 0x0000e200ff0e7b82 */ /* 0x000e6c0000000a00 */
[----:B------:R-:W-:Y:S01]  /*0680*/  @P0 IADD3 R17, PT, PT, R7, R24, RZ ;  /* 0x0000001807110210 */ /* 0x000fe20007ffe0ff */
[C---:B------:R-:W-:Y:S01]  /*0690*/  @P0 IMAD R21, R24.reuse, R0, R3 ;  /* 0x0000000018150224 */ /* 0x040fe200078e0203 */
[----:B------:R-:W2:Y:S08]  /*06a0*/  LDC.64 R10, c[0x0][0x380] ;  /* 0x0000e000ff0a7b82 */ /* 0x000eb00000000a00 */
[----:B------:R-:W3:Y:S01]  /*06b0*/  LDC.64 R8, c[0x0][0x388] ;  /* 0x0000e200ff087b82 */ /* 0x000ee20000000a00 */
[----:B0-----:R-:W-:Y:S01]  /*06c0*/  @P0 IMAD.WIDE R18, R17, 0x8, R18 ;  /* 0x0000000811120825 */ /* 0x001fe200078e0212 */
[----:B------:R-:W-:-:S03]  /*06d0*/  @P0 IADD3 R24, PT, PT, R24, 0x2, RZ ;  /* 0x0000000218180810 */ /* 0x000fc60007ffe0ff */
[----:B-1----:R-:W-:Y:S02]  /*06e0*/  @P0 IMAD.WIDE R20, R21, 0x8, R14 ;  /* 0x0000000815140825 */ /* 0x002fe400078e020e */
[----:B------:R-:W4:Y:S04]  /*06f0*/  @P0 LDG.E.64 R14, desc[UR4][R18.64] ;  /* 0x00000004120e0981 */ /* 0x000f28000c1e1b00 */
[----:B------:R-:W4:Y:S01]  /*0700*/  @P0 LDG.E.64 R4, desc[UR4][R20.64] ;  /* 0x0000000414040981 */ /* 0x000f22000c1e1b00 */
[----:B------:R-:W-:Y:S01]  /*0710*/  @P0 IMAD.WIDE R16, R0, 0x8, R20 ;  /* 0x0000000800100825 */ /* 0x000fe200078e0214 */
[----:B------:R-:W-:Y:S02]  /*0720*/  @!P1 IADD3 R23, PT, PT, R7, R24, RZ ;  /* 0x0000001807179210 */ /* 0x000fe40007ffe0ff */
[----:B------:R-:W5:Y:S01]  /*0730*/  @P0 LDG.E.64 R6, desc[UR4][R18.64+0x8] ;  /* 0x0000080412060981 */ /* 0x000f62000c1e1b00 */
[----:B------:R-:W-:-:S03]  /*0740*/  @!P1 IMAD R25, R24, R0, R3 ;  /* 0x0000000018199224 */ /* 0x000fc600078e0203 */
[----:B------:R-:W5:Y:S01]  /*0750*/  @P0 LDG.E.64 R16, desc[UR4][R16.64] ;  /* 0x0000000410100981 */ /* 0x000f62000c1e1b00 */
[----:B--2---:R-:W-:-:S04]  /*0760*/  @!P1 IMAD.WIDE R10, R23, 0x8, R10 ;  /* 0x00000008170a9825 */ /* 0x004fc800078e020a */
[----:B---3--:R-:W-:Y:S02]  /*0770*/  @!P1 IMAD.WIDE R8, R25, 0x8, R8 ;  /* 0x0000000819089825 */ /* 0x008fe400078e0208 */
[----:B------:R-:W2:Y:S04]  /*0780*/  @!P1 LDG.E.64 R10, desc[UR4][R10.64] ;  /* 0x000000040a0a9981 */ /* 0x000ea8000c1e1b00 */
[----:B------:R-:W2:Y:S01]  /*0790*/  @!P1 LDG.E.64 R8, desc[UR4][R8.64] ;  /* 0x0000000408089981 */ /* 0x000ea2000c1e1b00 */
[----:B----4-:R-:W-:-:S08]  /*07a0*/  @P0 DFMA R4, R14, R4, R12 ;  /* 0x000000040e04022b */ /* 0x010fd0000000000c */
[----:B-----5:R-:W-:-:S08]  /*07b0*/  @P0 DFMA R12, R6, R16, R4 ;  /* 0x00000010060c022b */ /* 0x020fd00000000004 */
[----:B--2---:R-:W-:-:S11]  /*07c0*/  @!P1 DFMA R12, R10, R8, R12 ;  /* 0x000000080a0c922b */ /* 0x004fd6000000000c */
.L_x_0:
[----:B------:R-:W0:Y:S01]  /*07d0*/  LDC.64 R4, c[0x0][0x390] ;  /* 0x0000e400ff047b82 */ /* 0x000e220000000a00 */
[----:B------:R-:W-:-:S04]  /*07e0*/  IMAD R3, R2, R0, R3 ;  /* 0x0000000002037224 */ /* 0x000fc800078e0203 */
[----:B0-----:R-:W-:-:S05]  /*07f0*/  IMAD.WIDE R2, R3, 0x8, R4 ;  /* 0x0000000803027825 */ /* 0x001fca00078e0204 */
[----:B------:R-:W-:Y:S01]  /*0800*/  STG.E.64 desc[UR4][R2.64], R12 ;  /* 0x0000000c02007986 */ /* 0x000fe2000c101b04 */
[----:B------:R-:W-:Y:S05]  /*0810*/  EXIT ;  /* 0x000000000000794d */ /* 0x000fea0003800000 */
.L_x_4:
[----:B------:R-:W-:-:S00]  /*0820*/  BRA `(.L_x_4) ;  /* 0xfffffffc00fc7947 */ /* 0x000fc0000383ffff */
[----:B------:R-:W-:-:S00]  /*0830*/  NOP ;  /* 0x0000000000007918 */ /* 0x000fc00000000000 */
        /* <DEDUP_REMOVED lines=12> */
.L_x_5:


//--------------------- .nv.shared.reserved.0     --------------------------
	.section	.nv.shared.reserved.0,"aw",@nobits
	.weak		__nv_reservedSMEM_offset_0_alias
	.size		__nv_reservedSMEM_offset_0_alias, 0, 64
	.other		__nv_reservedSMEM_offset_0_alias,@"STO_CUDA_RESERVED_SHARED STV_DEFAULT"
__nv_reservedSMEM_offset_0_alias:
	.zero		0
	.zero		64


//--------------------- .nv.constant0._Z7mul_GPUPdS_S_iii --------------------------
	.section	.nv.constant0._Z7mul_GPUPdS_S_iii,"a",@progbits
	.sectionflags	@""
	.align	4
.nv.constant0._Z7mul_GPUPdS_S_iii:
	.zero		932


//--------------------- SYMBOLS --------------------------

	.type		.nv.reservedSmem.offset0,@object
	.size		.nv.reservedSmem.offset0,0x4
